	.headerflags	@"EF_CUDA_TEXMODE_UNIFIED EF_CUDA_64BIT_ADDRESS EF_CUDA_ACCELERATORS EF_CUDA_SM90 EF_CUDA_VIRTUAL_SM(EF_CUDA_SM90)"
	.elftype	@"ET_EXEC"


//--------------------- .nv.info                  --------------------------
	.section	.nv.info,"",@"SHT_CUDA_INFO"
	.align	4


	//----- nvinfo : EIATTR_REGCOUNT
	.align		4
        /*0000*/ 	.byte	0x04, 0x2f
        /*0002*/ 	.short	(.L_3 - .L_2)
	.align		4
.L_2:
        /*0004*/ 	.word	index@(triton_poi_fused_cat_10)
        /*0008*/ 	.word	0x00000030


	//----- nvinfo : EIATTR_MIN_STACK_SIZE
	.align		4
.L_3:
        /*000c*/ 	.byte	0x04, 0x12
        /*000e*/ 	.short	(.L_5 - .L_4)
	.align		4
.L_4:
        /*0010*/ 	.word	index@(triton_poi_fused_cat_10)
        /*0014*/ 	.word	0x00000000


	//----- nvinfo : EIATTR_FRAME_SIZE
	.align		4
.L_5:
        /*0018*/ 	.byte	0x04, 0x11
        /*001a*/ 	.short	(.L_7 - .L_6)
	.align		4
.L_6:
        /*001c*/ 	.word	index@(triton_poi_fused_cat_10)
        /*0020*/ 	.word	0x00000000


	//----- nvinfo : EIATTR_MIN_STACK_SIZE
	.align		4
.L_7:
        /*0024*/ 	.byte	0x04, 0x12
        /*0026*/ 	.short	(.L_9 - .L_8)
	.align		4
.L_8:
        /*0028*/ 	.word	index@(triton_poi_fused_cat_10)
        /*002c*/ 	.word	0x00000000
.L_9:


//--------------------- .nv.info.triton_poi_fused_cat_10 --------------------------
	.section	.nv.info.triton_poi_fused_cat_10,"",@"SHT_CUDA_INFO"
	.sectionflags	@""
	.align	4


	//----- nvinfo : EIATTR_CUDA_API_VERSION
	.align		4
        /*0000*/ 	.byte	0x04, 0x37
        /*0002*/ 	.short	(.L_11 - .L_10)
.L_10:
        /*0004*/ 	.word	0x0000007c


	//----- nvinfo : EIATTR_KPARAM_INFO
	.align		4
.L_11:
        /*0008*/ 	.byte	0x04, 0x17
        /*000a*/ 	.short	(.L_13 - .L_12)
.L_12:
        /*000c*/ 	.word	0x00000000
        /*0010*/ 	.short	0x0015
        /*0012*/ 	.short	0x00a8
        /*0014*/ 	.byte	0x00, 0xf0, 0x11, 0x00


	//----- nvinfo : EIATTR_KPARAM_INFO
	.align		4
.L_13:
        /*0018*/ 	.byte	0x04, 0x17
        /*001a*/ 	.short	(.L_15 - .L_14)
.L_14:
        /*001c*/ 	.word	0x00000000
        /*0020*/ 	.short	0x0014
        /*0022*/ 	.short	0x00a0
        /*0024*/ 	.byte	0x00, 0xf4, 0x21, 0x00


	//----- nvinfo : EIATTR_KPARAM_INFO
	.align		4
.L_15:
        /*0028*/ 	.byte	0x04, 0x17
        /*002a*/ 	.short	(.L_17 - .L_16)
.L_16:
        /*002c*/ 	.word	0x00000000
        /*0030*/ 	.short	0x0013
        /*0032*/ 	.short	0x0098
        /*0034*/ 	.byte	0x00, 0xf4, 0x21, 0x00


	//----- nvinfo : EIATTR_KPARAM_INFO
	.align		4
.L_17:
        /*0038*/ 	.byte	0x04, 0x17
        /*003a*/ 	.short	(.L_19 - .L_18)
.L_18:
        /*003c*/ 	.word	0x00000000
        /*0040*/ 	.short	0x0012
        /*0042*/ 	.short	0x0090
        /*0044*/ 	.byte	0x00, 0xf4, 0x21, 0x00


	//----- nvinfo : EIATTR_KPARAM_INFO
	.align		4
.L_19:
        /*0048*/ 	.byte	0x04, 0x17
        /*004a*/ 	.short	(.L_21 - .L_20)
.L_20:
        /*004c*/ 	.word	0x00000000
        /*0050*/ 	.short	0x0011
        /*0052*/ 	.short	0x0088
        /*0054*/ 	.byte	0x00, 0xf4, 0x21, 0x00


	//----- nvinfo : EIATTR_KPARAM_INFO
	.align		4
.L_21:
        /*0058*/ 	.byte	0x04, 0x17
        /*005a*/ 	.short	(.L_23 - .L_22)
.L_22:
        /*005c*/ 	.word	0x00000000
        /*0060*/ 	.short	0x0010
        /*0062*/ 	.short	0x0080
        /*0064*/ 	.byte	0x00, 0xf4, 0x21, 0x00


	//----- nvinfo : EIATTR_KPARAM_INFO
	.align		4
.L_23:
        /*0068*/ 	.byte	0x04, 0x17
        /*006a*/ 	.short	(.L_25 - .L_24)
.L_24:
        /*006c*/ 	.word	0x00000000
        /*0070*/ 	.short	0x000f
        /*0072*/ 	.short	0x0078
        /*0074*/ 	.byte	0x00, 0xf4, 0x21, 0x00


	//----- nvinfo : EIATTR_KPARAM_INFO
	.align		4
.L_25:
        /*0078*/ 	.byte	0x04, 0x17
        /*007a*/ 	.short	(.L_27 - .L_26)
.L_26:
        /*007c*/ 	.word	0x00000000
        /*0080*/ 	.short	0x000e
        /*0082*/ 	.short	0x0070
        /*0084*/ 	.byte	0x00, 0xf4, 0x21, 0x00


	//----- nvinfo : EIATTR_KPARAM_INFO
	.align		4
.L_27:
        /*0088*/ 	.byte	0x04, 0x17
        /*008a*/ 	.short	(.L_29 - .L_28)
.L_28:
        /*008c*/ 	.word	0x00000000
        /*0090*/ 	.short	0x000d
        /*0092*/ 	.short	0x0068
        /*0094*/ 	.byte	0x00, 0xf4, 0x21, 0x00


	//----- nvinfo : EIATTR_KPARAM_INFO
	.align		4
.L_29:
        /*0098*/ 	.byte	0x04, 0x17
        /*009a*/ 	.short	(.L_31 - .L_30)
.L_30:
        /*009c*/ 	.word	0x00000000
        /*00a0*/ 	.short	0x000c
        /*00a2*/ 	.short	0x0060
        /*00a4*/ 	.byte	0x00, 0xf4, 0x21, 0x00


	//----- nvinfo : EIATTR_KPARAM_INFO
	.align		4
.L_31:
        /*00a8*/ 	.byte	0x04, 0x17
        /*00aa*/ 	.short	(.L_33 - .L_32)
.L_32:
        /*00ac*/ 	.word	0x00000000
        /*00b0*/ 	.short	0x000b
        /*00b2*/ 	.short	0x0058
        /*00b4*/ 	.byte	0x00, 0xf4, 0x21, 0x00


	//----- nvinfo : EIATTR_KPARAM_INFO
	.align		4
.L_33:
        /*00b8*/ 	.byte	0x04, 0x17
        /*00ba*/ 	.short	(.L_35 - .L_34)
.L_34:
        /*00bc*/ 	.word	0x00000000
        /*00c0*/ 	.short	0x000a
        /*00c2*/ 	.short	0x0050
        /*00c4*/ 	.byte	0x00, 0xf4, 0x21, 0x00


	//----- nvinfo : EIATTR_KPARAM_INFO
	.align		4
.L_35:
        /*00c8*/ 	.byte	0x04, 0x17
        /*00ca*/ 	.short	(.L_37 - .L_36)
.L_36:
        /*00cc*/ 	.word	0x00000000
        /*00d0*/ 	.short	0x0009
        /*00d2*/ 	.short	0x0048
        /*00d4*/ 	.byte	0x00, 0xf4, 0x21, 0x00


	//----- nvinfo : EIATTR_KPARAM_INFO
	.align		4
.L_37:
        /*00d8*/ 	.byte	0x04, 0x17
        /*00da*/ 	.short	(.L_39 - .L_38)
.L_38:
        /*00dc*/ 	.word	0x00000000
        /*00e0*/ 	.short	0x0008
        /*00e2*/ 	.short	0x0040
        /*00e4*/ 	.byte	0x00, 0xf4, 0x21, 0x00


	//----- nvinfo : EIATTR_KPARAM_INFO
	.align		4
.L_39:
        /*00e8*/ 	.byte	0x04, 0x17
        /*00ea*/ 	.short	(.L_41 - .L_40)
.L_40:
        /*00ec*/ 	.word	0x00000000
        /*00f0*/ 	.short	0x0007
        /*00f2*/ 	.short	0x0038
        /*00f4*/ 	.byte	0x00, 0xf4, 0x21, 0x00


	//----- nvinfo : EIATTR_KPARAM_INFO
	.align		4
.L_41:
        /*00f8*/ 	.byte	0x04, 0x17
        /*00fa*/ 	.short	(.L_43 - .L_42)
.L_42:
        /*00fc*/ 	.word	0x00000000
        /*0100*/ 	.short	0x0006
        /*0102*/ 	.short	0x0030
        /*0104*/ 	.byte	0x00, 0xf4, 0x21, 0x00


	//----- nvinfo : EIATTR_KPARAM_INFO
	.align		4
.L_43:
        /*0108*/ 	.byte	0x04, 0x17
        /*010a*/ 	.short	(.L_45 - .L_44)
.L_44:
        /*010c*/ 	.word	0x00000000
        /*0110*/ 	.short	0x0005
        /*0112*/ 	.short	0x0028
        /*0114*/ 	.byte	0x00, 0xf4, 0x21, 0x00


	//----- nvinfo : EIATTR_KPARAM_INFO
	.align		4
.L_45:
        /*0118*/ 	.byte	0x04, 0x17
        /*011a*/ 	.short	(.L_47 - .L_46)
.L_46:
        /*011c*/ 	.word	0x00000000
        /*0120*/ 	.short	0x0004
        /*0122*/ 	.short	0x0020
        /*0124*/ 	.byte	0x00, 0xf4, 0x21, 0x00


	//----- nvinfo : EIATTR_KPARAM_INFO
	.align		4
.L_47:
        /*0128*/ 	.byte	0x04, 0x17
        /*012a*/ 	.short	(.L_49 - .L_48)
.L_48:
        /*012c*/ 	.word	0x00000000
        /*0130*/ 	.short	0x0003
        /*0132*/ 	.short	0x0018
        /*0134*/ 	.byte	0x00, 0xf4, 0x21, 0x00


	//----- nvinfo : EIATTR_KPARAM_INFO
	.align		4
.L_49:
        /*0138*/ 	.byte	0x04, 0x17
        /*013a*/ 	.short	(.L_51 - .L_50)
.L_50:
        /*013c*/ 	.word	0x00000000
        /*0140*/ 	.short	0x0002
        /*0142*/ 	.short	0x0010
        /*0144*/ 	.byte	0x00, 0xf4, 0x21, 0x00


	//----- nvinfo : EIATTR_KPARAM_INFO
	.align		4
.L_51:
        /*0148*/ 	.byte	0x04, 0x17
        /*014a*/ 	.short	(.L_53 - .L_52)
.L_52:
        /*014c*/ 	.word	0x00000000
        /*0150*/ 	.short	0x0001
        /*0152*/ 	.short	0x0008
        /*0154*/ 	.byte	0x00, 0xf4, 0x21, 0x00


	//----- nvinfo : EIATTR_KPARAM_INFO
	.align		4
.L_53:
        /*0158*/ 	.byte	0x04, 0x17
        /*015a*/ 	.short	(.L_55 - .L_54)
.L_54:
        /*015c*/ 	.word	0x00000000
        /*0160*/ 	.short	0x0000
        /*0162*/ 	.short	0x0000
        /*0164*/ 	.byte	0x00, 0xf4, 0x21, 0x00


	//----- nvinfo : EIATTR_SPARSE_MMA_MASK
	.align		4
.L_55:
        /*0168*/ 	.byte	0x03, 0x50
        /*016a*/ 	.short	0x0000


	//----- nvinfo : EIATTR_MAXREG_COUNT
	.align		4
        /*016c*/ 	.byte	0x03, 0x1b
        /*016e*/ 	.short	0x00ff


	//----- nvinfo : EIATTR_EXIT_INSTR_OFFSETS
	.align		4
        /*0170*/ 	.byte	0x04, 0x1c
        /*0172*/ 	.short	(.L_57 - .L_56)


	//   ....[0]....
.L_56:
        /*0174*/ 	.word	0x000014b0


	//----- nvinfo : EIATTR_REQNTID
	.align		4
.L_57:
        /*0178*/ 	.byte	0x04, 0x10
        /*017a*/ 	.short	(.L_59 - .L_58)
.L_58:
        /*017c*/ 	.word	0x00000100
        /*0180*/ 	.word	0x00000001
        /*0184*/ 	.word	0x00000001


	//----- nvinfo : EIATTR_CBANK_PARAM_SIZE
	.align		4
.L_59:
        /*0188*/ 	.byte	0x03, 0x19
        /*018a*/ 	.short	0x00ac


	//----- nvinfo : EIATTR_PARAM_CBANK
	.align		4
        /*018c*/ 	.byte	0x04, 0x0a
        /*018e*/ 	.short	(.L_61 - .L_60)
	.align		4
.L_60:
        /*0190*/ 	.word	index@(.nv.constant0.triton_poi_fused_cat_10)
        /*0194*/ 	.short	0x0210
        /*0196*/ 	.short	0x00ac


	//----- nvinfo : EIATTR_SW_WAR
	.align		4
.L_61:
        /*0198*/ 	.byte	0x04, 0x36
        /*019a*/ 	.short	(.L_63 - .L_62)
.L_62:
        /*019c*/ 	.word	0x00000008
.L_63:


//--------------------- .nv.callgraph             --------------------------
	.section	.nv.callgraph,"",@"SHT_CUDA_CALLGRAPH"
	.align	4
	.sectionentsize	8
	.align		4
        /*0000*/ 	.word	0x00000000
	.align		4
        /*0004*/ 	.word	0xffffffff
	.align		4
        /*0008*/ 	.word	0x00000000
	.align		4
        /*000c*/ 	.word	0xfffffffe
	.align		4
        /*0010*/ 	.word	0x00000000
	.align		4
        /*0014*/ 	.word	0xfffffffd
	.align		4
        /*0018*/ 	.word	0x00000000
	.align		4
        /*001c*/ 	.word	0xfffffffc


//--------------------- .nv.constant4             --------------------------
	.section	.nv.constant4,"a",@progbits
	.align	8
	.align		8
.nv.constant4:
        /*0000*/ 	.dword	_$_str
	.align		8
        /*0008*/ 	.dword	_$_str_$_2


//--------------------- .text.triton_poi_fused_cat_10 --------------------------
	.section	.text.triton_poi_fused_cat_10,"ax",@progbits
	.align	128
        .global         triton_poi_fused_cat_10
        .type           triton_poi_fused_cat_10,@function
        .size           triton_poi_fused_cat_10,(.L_x_1 - triton_poi_fused_cat_10)
        .other          triton_poi_fused_cat_10,@"STO_CUDA_ENTRY STV_DEFAULT"
triton_poi_fused_cat_10:
.text.triton_poi_fused_cat_10:
[----:B------:R-:W-:Y:S01]  /*0000*/  LDC R1, c[0x0][0x28] ;  /* 0x00000a00ff017b82 */ /* 0x000fe20000000800 */
[----:B------:R-:W1:Y:S01]  /*0010*/  S2R R0, SR_TID.X ;  /* 0x0000000000007919 */ /* 0x000e620000002100 */
[----:B------:R-:W-:Y:S01]  /*0020*/  IMAD.MOV.U32 R26, RZ, RZ, RZ ;  /* 0x000000ffff1a7224 */ /* 0x000fe200078e00ff */
[----:B------:R-:W-:Y:S01]  /*0030*/  ULDC.64 UR4, c[0x0][0x208] ;  /* 0x0000820000047ab9 */ /* 0x000fe20000000a00 */
[----:B------:R-:W2:Y:S01]  /*0040*/  S2R R11, SR_CTAID.X ;  /* 0x00000000000b7919 */ /* 0x000ea20000002500 */
[----:B------:R-:W-:Y:S02]  /*0050*/  IMAD.MOV.U32 R30, RZ, RZ, RZ ;  /* 0x000000ffff1e7224 */ /* 0x000fe400078e00ff */
[----:B------:R-:W-:Y:S02]  /*0060*/  IMAD.MOV.U32 R34, RZ, RZ, RZ ;  /* 0x000000ffff227224 */ /* 0x000fe400078e00ff */
[----:B------:R-:W-:Y:S01]  /*0070*/  IMAD.MOV.U32 R41, RZ, RZ, RZ ;  /* 0x000000ffff297224 */ /* 0x000fe200078e00ff */
[----:B------:R-:W-:-:S02]  /*0080*/  CS2R R36, SRZ ;  /* 0x0000000000247805 */ /* 0x000fc4000001ff00 */
[----:B------:R-:W-:Y:S01]  /*0090*/  CS2R R38, SRZ ;  /* 0x0000000000267805 */ /* 0x000fe2000001ff00 */
[----:B------:R-:W-:Y:S01]  /*00a0*/  ULDC.64 UR6, c[0x0][0x260] ;  /* 0x0000980000067ab9 */ /* 0x000fe20000000a00 */
[----:B------:R-:W3:Y:S01]  /*00b0*/  LDC.64 R42, c[0x0][0x218] ;  /* 0x00008600ff2a7b82 */ /* 0x000ee20000000a00 */
[----:B------:R-:W-:-:S07]  /*00c0*/  ULDC.64 UR8, c[0x0][0x288] ;  /* 0x0000a20000087ab9 */ /* 0x000fce0000000a00 */
[----:B------:R-:W4:Y:S08]  /*00d0*/  LDC.64 R24, c[0x0][0x230] ;  /* 0x00008c00ff187b82 */ /* 0x000f300000000a00 */
[----:B------:R-:W5:Y:S01]  /*00e0*/  LDC.64 R20, c[0x0][0x228] ;  /* 0x00008a00ff147b82 */ /* 0x000f620000000a00 */
[----:B-1----:R-:W-:-:S05]  /*00f0*/  IMAD.SHL.U32 R0, R0, 0x2, RZ ;  /* 0x0000000200007824 */ /* 0x002fca00078e00ff */
[----:B------:R-:W-:Y:S02]  /*0100*/  LOP3.LUT R0, R0, 0x1fe, RZ, 0xc0, !PT ;  /* 0x000001fe00007812 */ /* 0x000fe400078ec0ff */
[----:B------:R-:W1:Y:S03]  /*0110*/  LDC.64 R28, c[0x0][0x258] ;  /* 0x00009600ff1c7b82 */ /* 0x000e660000000a00 */
[----:B--2---:R-:W-:-:S05]  /*0120*/  IMAD R0, R11, 0x200, R0 ;  /* 0x000002000b007824 */ /* 0x004fca00078e0200 */
[----:B------:R-:W-:-:S04]  /*0130*/  SHF.R.S32.HI R3, RZ, 0x1f, R0 ;  /* 0x0000001fff037819 */ /* 0x000fc80000011400 */
[----:B------:R-:W-:Y:S02]  /*0140*/  LEA.HI R8, R3, R0, RZ, 0xc ;  /* 0x0000000003087211 */ /* 0x000fe400078f60ff */
[----:B------:R-:W2:Y:S02]  /*0150*/  LDC.64 R2, c[0x0][0x220] ;  /* 0x00008800ff027b82 */ /* 0x000ea40000000a00 */
[----:B------:R-:W-:-:S05]  /*0160*/  SHF.R.S32.HI R45, RZ, 0xc, R8 ;  /* 0x0000000cff2d7819 */ /* 0x000fca0000011408 */
[----:B------:R-:W-:-:S05]  /*0170*/  IMAD.HI R4, R45, 0x66666667, RZ ;  /* 0x666666672d047827 */ /* 0x000fca00078e02ff */
[----:B------:R-:W-:-:S04]  /*0180*/  SHF.R.U32.HI R5, RZ, 0x1f, R4 ;  /* 0x0000001fff057819 */ /* 0x000fc80000011604 */
[----:B------:R-:W-:-:S05]  /*0190*/  LEA.HI.SX32 R4, R4, R5, 0x19 ;  /* 0x0000000504047211 */ /* 0x000fca00078fcaff */
[----:B------:R-:W-:Y:S02]  /*01a0*/  IMAD R45, R4, -0x140, R45 ;  /* 0xfffffec0042d7824 */ /* 0x000fe400078e022d */
[----:B------:R-:W1:Y:S02]  /*01b0*/  LDC.64 R4, c[0x0][0x248] ;  /* 0x00009200ff047b82 */ /* 0x000e640000000a00 */
[C---:B--2---:R-:W-:Y:S01]  /*01c0*/  IMAD.WIDE R2, R45.reuse, 0x4, R2 ;  /* 0x000000042d027825 */ /* 0x044fe200078e0202 */
[----:B------:R-:W-:-:S13]  /*01d0*/  ISETP.GE.AND P0, PT, R45, 0x60, PT ;  /* 0x000000602d00780c */ /* 0x000fda0003f06270 */
[----:B------:R-:W2:Y:S01]  /*01e0*/  @!P0 LDG.E.EL R26, desc[UR4][R2.64] ;  /* 0x00000004021a8981 */ /* 0x000ea2000c2e1900 */
[----:B------:R-:W-:-:S03]  /*01f0*/  VIADD R6, R45, 0xffffffa0 ;  /* 0xffffffa02d067836 */ /* 0x000fc60000000000 */
[----:B------:R3:W2:Y:S02]  /*0200*/  @!P0 LDG.E.EL R30, desc[UR4][R2.64] ;  /* 0x00000004021e8981 */ /* 0x0006a4000c2e1900 */
[----:B------:R-:W-:Y:S01]  /*0210*/  ISETP.GE.U32.AND P1, PT, R6, 0x40, PT ;  /* 0x000000400600780c */ /* 0x000fe20003f26070 */
[C---:B01----:R-:W-:Y:S01]  /*0220*/  IMAD.WIDE R4, R45.reuse, 0x4, R4 ;  /* 0x000000042d047825 */ /* 0x043fe200078e0204 */
[----:B------:R-:W3:Y:S11]  /*0230*/  LDC.64 R6, c[0x0][0x270] ;  /* 0x00009c00ff067b82 */ /* 0x000ef60000000a00 */
[----:B------:R-:W2:Y:S04]  /*0240*/  @!P1 LDG.E.EL R34, desc[UR4][R4.64+-0x180] ;  /* 0xfffe800404229981 */ /* 0x000ea8000c2e1900 */
[----:B------:R0:W2:Y:S01]  /*0250*/  @!P1 LDG.E.EL R41, desc[UR4][R4.64+-0x180] ;  /* 0xfffe800404299981 */ /* 0x0000a2000c2e1900 */
[----:B------:R-:W-:-:S05]  /*0260*/  VIADD R9, R45, 0xffffff60 ;  /* 0xffffff602d097836 */ /* 0x000fca0000000000 */
[----:B------:R-:W-:Y:S01]  /*0270*/  ISETP.GE.U32.AND P3, PT, R9, 0x60, PT ;  /* 0x000000600900780c */ /* 0x000fe20003f66070 */
[C---:B---3--:R-:W-:Y:S02]  /*0280*/  IMAD.WIDE R2, R45.reuse, 0x4, R6 ;  /* 0x000000042d027825 */ /* 0x048fe400078e0206 */
[----:B------:R-:W0:Y:S10]  /*0290*/  LDC.64 R6, c[0x0][0x298] ;  /* 0x0000a600ff067b82 */ /* 0x000e340000000a00 */
[----:B------:R-:W3:Y:S04]  /*02a0*/  @!P3 LDG.E.EL R36, desc[UR4][R2.64+-0x280] ;  /* 0xfffd80040224b981 */ /* 0x000ee8000c2e1900 */
[----:B------:R1:W3:Y:S01]  /*02b0*/  @!P3 LDG.E.EL R39, desc[UR4][R2.64+-0x280] ;  /* 0xfffd80040227b981 */ /* 0x0002e2000c2e1900 */
[C---:B------:R-:W-:Y:S01]  /*02c0*/  ISETP.GT.AND P2, PT, R45.reuse, 0xff, PT ;  /* 0x000000ff2d00780c */ /* 0x040fe20003f44270 */
[----:B0-----:R-:W-:-:S12]  /*02d0*/  IMAD.WIDE R4, R45, 0x4, R6 ;  /* 0x000000042d047825 */ /* 0x001fd800078e0206 */
[----:B------:R-:W3:Y:S04]  /*02e0*/  @P2 LDG.E.EL R37, desc[UR4][R4.64+-0x400] ;  /* 0xfffc000404252981 */ /* 0x000ee8000c2e1900 */
[----:B------:R0:W3:Y:S01]  /*02f0*/  @P2 LDG.E.EL R38, desc[UR4][R4.64+-0x400] ;  /* 0xfffc000404262981 */ /* 0x0000e2000c2e1900 */
[----:B------:R-:W-:Y:S01]  /*0300*/  SHF.R.S32.HI R7, RZ, 0x16, R11 ;  /* 0x00000016ff077819 */ /* 0x000fe2000001140b */
[----:B------:R-:W-:Y:S01]  /*0310*/  IMAD.HI R9, R0, 0x66666667, RZ ;  /* 0x6666666700097827 */ /* 0x000fe200078e02ff */
[----:B-1----:R-:W-:Y:S02]  /*0320*/  LOP3.LUT R3, R8, 0xfffff000, RZ, 0xc0, !PT ;  /* 0xfffff00008037812 */ /* 0x002fe400078ec0ff */
[----:B------:R-:W-:Y:S01]  /*0330*/  SGXT R7, R7, 0x1 ;  /* 0x000000010707781a */ /* 0x000fe20000000200 */
[C---:B------:R-:W-:Y:S01]  /*0340*/  VIADD R6, R0.reuse, 0x1 ;  /* 0x0000000100067836 */ /* 0x040fe20000000000 */
[----:B------:R-:W-:Y:S01]  /*0350*/  SHF.R.U32.HI R2, RZ, 0x1f, R9 ;  /* 0x0000001fff027819 */ /* 0x000fe20000011609 */
[----:B------:R-:W-:-:S03]  /*0360*/  IMAD.IADD R3, R0, 0x1, -R3 ;  /* 0x0000000100037824 */ /* 0x000fc600078e0a03 */
[----:B------:R-:W-:Y:S02]  /*0370*/  LEA.HI R7, R7, R6, RZ, 0xc ;  /* 0x0000000607077211 */ /* 0x000fe400078f60ff */
[----:B------:R-:W-:Y:S02]  /*0380*/  LEA.HI.SX32 R2, R9, R2, 0xd ;  /* 0x0000000209027211 */ /* 0x000fe400078f6aff */
[----:B------:R-:W-:-:S03]  /*0390*/  LOP3.LUT R7, R7, 0xfffff000, RZ, 0xc0, !PT ;  /* 0xfffff00007077812 */ /* 0x000fc600078ec0ff */
[C---:B------:R-:W-:Y:S02]  /*03a0*/  IMAD R14, R2.reuse, 0x60000, RZ ;  /* 0x00060000020e7824 */ /* 0x040fe400078e02ff */
[----:B------:R-:W-:Y:S02]  /*03b0*/  IMAD.SHL.U32 R2, R2, 0x40000, RZ ;  /* 0x0004000002027824 */ /* 0x000fe400078e00ff */
[----:B------:R-:W-:Y:S02]  /*03c0*/  IMAD.IADD R7, R6, 0x1, -R7 ;  /* 0x0000000106077824 */ /* 0x000fe400078e0a07 */
[--C-:B0-----:R-:W-:Y:S02]  /*03d0*/  IMAD R4, R3, 0x40, R2.reuse ;  /* 0x0000004003047824 */ /* 0x101fe400078e0202 */
[----:B------:R-:W-:Y:S02]  /*03e0*/  IMAD R2, R7, 0x40, R2 ;  /* 0x0000004007027824 */ /* 0x000fe400078e0202 */
[--C-:B------:R-:W-:Y:S01]  /*03f0*/  IMAD R10, R3, 0x60, R14.reuse ;  /* 0x00000060030a7824 */ /* 0x100fe200078e020e */
[----:B------:R-:W-:Y:S01]  /*0400*/  SHF.R.S32.HI R3, RZ, 0x1f, R45 ;  /* 0x0000001fff037819 */ /* 0x000fe2000001142d */
[----:B------:R-:W-:Y:S01]  /*0410*/  IMAD R14, R7, 0x60, R14 ;  /* 0x00000060070e7824 */ /* 0x000fe200078e020e */
[----:B------:R-:W-:-:S02]  /*0420*/  IADD3 R11, P5, R45, R2, RZ ;  /* 0x000000022d0b7210 */ /* 0x000fc40007fbe0ff */
[----:B------:R-:W-:Y:S02]  /*0430*/  IADD3 R9, P6, R45, R4, RZ ;  /* 0x000000042d097210 */ /* 0x000fe40007fde0ff */
[----:B------:R-:W-:Y:S02]  /*0440*/  IADD3 R5, P4, R45, R10, RZ ;  /* 0x0000000a2d057210 */ /* 0x000fe40007f9e0ff */
[-C--:B------:R-:W-:Y:S02]  /*0450*/  LEA.HI.X.SX32 R8, R2, R3.reuse, 0x1, P5 ;  /* 0x0000000302087211 */ /* 0x080fe400028f0eff */
[-C--:B------:R-:W-:Y:S02]  /*0460*/  LEA.HI.X.SX32 R16, R4, R3.reuse, 0x1, P6 ;  /* 0x0000000304107211 */ /* 0x080fe400030f0eff */
[----:B------:R-:W-:Y:S02]  /*0470*/  LEA.HI.X.SX32 R2, R10, R3, 0x1, P4 ;  /* 0x000000030a027211 */ /* 0x000fe400020f0eff */
[----:B------:R-:W-:-:S02]  /*0480*/  IADD3 R4, P6, R45, R14, RZ ;  /* 0x0000000e2d047210 */ /* 0x000fc40007fde0ff */
[C---:B------:R-:W-:Y:S02]  /*0490*/  LEA R12, P4, R5.reuse, UR6, 0x2 ;  /* 0x00000006050c7c11 */ /* 0x040fe4000f8810ff */
[----:B------:R-:W-:Y:S02]  /*04a0*/  LEA.HI.X.SX32 R3, R14, R3, 0x1, P6 ;  /* 0x000000030e037211 */ /* 0x000fe400030f0eff */
[C---:B------:R-:W-:Y:S02]  /*04b0*/  LEA R6, P5, R4.reuse, UR6, 0x2 ;  /* 0x0000000604067c11 */ /* 0x040fe4000f8a10ff */
[----:B------:R-:W-:Y:S02]  /*04c0*/  LEA.HI.X R13, R5, UR7, R2, 0x2, P4 ;  /* 0x00000007050d7c11 */ /* 0x000fe4000a0f1402 */
[C---:B------:R-:W-:Y:S01]  /*04d0*/  SHF.L.U64.HI R5, R9.reuse, 0x2, R16 ;  /* 0x0000000209057819 */ /* 0x040fe20000010210 */
[----:B------:R-:W-:Y:S01]  /*04e0*/  IMAD.SHL.U32 R9, R9, 0x4, RZ ;  /* 0x0000000409097824 */ /* 0x000fe200078e00ff */
[----:B------:R-:W-:Y:S01]  /*04f0*/  LEA.HI.X R7, R4, UR7, R3, 0x2, P5 ;  /* 0x0000000704077c11 */ /* 0x000fe2000a8f1403 */
[----:B------:R-:W-:Y:S01]  /*0500*/  ULDC.64 UR6, c[0x0][0x238] ;  /* 0x00008e0000067ab9 */ /* 0x000fe20000000a00 */
[----:B------:R-:W0:Y:S01]  /*0510*/  LDC.64 R16, c[0x0][0x210] ;  /* 0x00008400ff107b82 */ /* 0x000e220000000a00 */
[----:B------:R-:W-:Y:S01]  /*0520*/  IMAD.MOV.U32 R4, RZ, RZ, RZ ;  /* 0x000000ffff047224 */ /* 0x000fe200078e00ff */
[----:B------:R-:W-:-:S02]  /*0530*/  IADD3 R18, P4, R9, UR6, RZ ;  /* 0x0000000609127c10 */ /* 0x000fc4000ff9e0ff */
[----:B------:R-:W-:Y:S02]  /*0540*/  CS2R R2, SRZ ;  /* 0x0000000000027805 */ /* 0x000fe4000001ff00 */
[----:B------:R-:W-:Y:S02]  /*0550*/  IADD3.X R19, R5, UR7, RZ, P4, !PT ;  /* 0x0000000705137c10 */ /* 0x000fe4000a7fe4ff */
[C---:B------:R-:W-:Y:S01]  /*0560*/  SHF.L.U64.HI R15, R11.reuse, 0x2, R8 ;  /* 0x000000020b0f7819 */ /* 0x040fe20000010208 */
[----:B------:R-:W-:Y:S01]  /*0570*/  IMAD.SHL.U32 R11, R11, 0x4, RZ ;  /* 0x000000040b0b7824 */ /* 0x000fe200078e00ff */
[----:B------:R-:W3:Y:S04]  /*0580*/  @!P3 LDG.E.EL R2, desc[UR4][R12.64+-0x280] ;  /* 0xfffd80040c02b981 */ /* 0x000ee8000c2e1900 */
[----:B------:R1:W3:Y:S01]  /*0590*/  @!P1 LDG.E.EL R4, desc[UR4][R18.64+-0x180] ;  /* 0xfffe800412049981 */ /* 0x0002e2000c2e1900 */
[----:B------:R-:W-:-:S02]  /*05a0*/  IADD3 R8, P5, R9, UR8, RZ ;  /* 0x0000000809087c10 */ /* 0x000fc4000ffbe0ff */
[----:B------:R-:W-:Y:S01]  /*05b0*/  IADD3 R22, P4, R11, UR6, RZ ;  /* 0x000000060b167c10 */ /* 0x000fe2000ff9e0ff */
[C---:B------:R-:W-:Y:S01]  /*05c0*/  IMAD.IADD R33, R45.reuse, 0x1, R10 ;  /* 0x000000012d217824 */ /* 0x040fe200078e020a */
[----:B------:R4:W3:Y:S01]  /*05d0*/  @!P3 LDG.E.EL R3, desc[UR4][R6.64+-0x280] ;  /* 0xfffd80040603b981 */ /* 0x0008e2000c2e1900 */
[----:B-1----:R-:W1:Y:S01]  /*05e0*/  LDC.64 R18, c[0x0][0x240] ;  /* 0x00009000ff127b82 */ /* 0x002e620000000a00 */
[----:B------:R-:W-:Y:S01]  /*05f0*/  IADD3.X R9, R5, UR9, RZ, P5, !PT ;  /* 0x0000000905097c10 */ /* 0x000fe2000affe4ff */
[----:B------:R-:W-:Y:S01]  /*0600*/  IMAD.MOV.U32 R5, RZ, RZ, RZ ;  /* 0x000000ffff057224 */ /* 0x000fe200078e00ff */
[----:B------:R-:W-:Y:S02]  /*0610*/  IADD3.X R23, R15, UR7, RZ, P4, !PT ;  /* 0x000000070f177c10 */ /* 0x000fe4000a7fe4ff */
[----:B------:R-:W-:Y:S01]  /*0620*/  IADD3 R12, P4, R11, UR8, RZ ;  /* 0x000000080b0c7c10 */ /* 0x000fe2000ff9e0ff */
[----:B------:R-:W-:Y:S01]  /*0630*/  IMAD.IADD R11, R45, 0x1, R14 ;  /* 0x000000012d0b7824 */ /* 0x000fe200078e020e */
[----:B----4-:R-:W-:Y:S01]  /*0640*/  CS2R R6, SRZ ;  /* 0x0000000000067805 */ /* 0x010fe2000001ff00 */
[----:B------:R4:W3:Y:S01]  /*0650*/  @P2 LDG.E.EL R5, desc[UR4][R8.64+-0x400] ;  /* 0xfffc000408052981 */ /* 0x0008e2000c2e1900 */
[----:B0-----:R-:W-:-:S04]  /*0660*/  IMAD.WIDE R32, R33, 0x4, R16 ;  /* 0x0000000421207825 */ /* 0x001fc800078e0210 */
[----:B------:R-:W-:Y:S01]  /*0670*/  IMAD.WIDE R16, R11, 0x4, R16 ;  /* 0x000000040b107825 */ /* 0x000fe200078e0210 */
[----:B------:R-:W-:Y:S01]  /*0680*/  CS2R R10, SRZ ;  /* 0x00000000000a7805 */ /* 0x000fe2000001ff00 */
[----:B------:R0:W3:Y:S01]  /*0690*/  @!P1 LDG.E.EL R6, desc[UR4][R22.64+-0x180] ;  /* 0xfffe800416069981 */ /* 0x0000e2000c2e1900 */
[----:B----4-:R-:W-:Y:S01]  /*06a0*/  CS2R R8, SRZ ;  /* 0x0000000000087805 */ /* 0x010fe2000001ff00 */
[----:B------:R-:W-:-:S05]  /*06b0*/  IMAD.WIDE R42, R45, 0x4, R42 ;  /* 0x000000042d2a7825 */ /* 0x000fca00078e022a */
[----:B------:R4:W3:Y:S01]  /*06c0*/  @!P0 LDG.E.EL R9, desc[UR4][R16.64] ;  /* 0x0000000410098981 */ /* 0x0008e2000c2e1900 */
[----:B0-----:R-:W0:Y:S03]  /*06d0*/  LDC.64 R22, c[0x0][0x250] ;  /* 0x00009400ff167b82 */ /* 0x001e260000000a00 */
[----:B------:R-:W3:Y:S04]  /*06e0*/  @!P0 LDG.E.EL R10, desc[UR4][R42.64] ;  /* 0x000000042a0a8981 */ /* 0x000ee8000c2e1900 */
[----:B------:R1:W3:Y:S01]  /*06f0*/  @!P0 LDG.E.EL R11, desc[UR4][R42.64] ;  /* 0x000000042a0b8981 */ /* 0x0002e2000c2e1900 */
[----:B----4-:R-:W-:Y:S02]  /*0700*/  CS2R R16, SRZ ;  /* 0x0000000000107805 */ /* 0x010fe4000001ff00 */
[----:B------:R-:W-:-:S02]  /*0710*/  IADD3.X R13, R15, UR9, RZ, P4, !PT ;  /* 0x000000090f0d7c10 */ /* 0x000fc4000a7fe4ff */
[----:B------:R-:W-:Y:S01]  /*0720*/  CS2R R14, SRZ ;  /* 0x00000000000e7805 */ /* 0x000fe2000001ff00 */
[C---:B------:R-:W-:Y:S01]  /*0730*/  IMAD.WIDE R24, R45.reuse, 0x4, R24 ;  /* 0x000000042d187825 */ /* 0x040fe200078e0218 */
[----:B------:R4:W3:Y:S03]  /*0740*/  @!P0 LDG.E.EL R8, desc[UR4][R32.64] ;  /* 0x0000000420088981 */ /* 0x0008e6000c2e1900 */
[C---:B-1----:R-:W-:Y:S01]  /*0750*/  IMAD.WIDE R42, R45.reuse, 0x4, R18 ;  /* 0x000000042d2a7825 */ /* 0x042fe200078e0212 */
[----:B------:R-:W3:Y:S04]  /*0760*/  @!P0 LDG.E.EL R14, desc[UR4][R24.64] ;  /* 0x00000004180e8981 */ /* 0x000ee8000c2e1900 */
[----:B------:R-:W3:Y:S01]  /*0770*/  @!P1 LDG.E.EL R16, desc[UR4][R42.64+-0x180] ;  /* 0xfffe80042a109981 */ /* 0x000ee2000c2e1900 */
[----:B-----5:R-:W-:Y:S01]  /*0780*/  IMAD.WIDE R20, R45, 0x4, R20 ;  /* 0x000000042d147825 */ /* 0x020fe200078e0214 */
[----:B----4-:R-:W1:Y:S02]  /*0790*/  LDC.64 R32, c[0x0][0x268] ;  /* 0x00009a00ff207b82 */ /* 0x010e640000000a00 */
[----:B------:R4:W5:Y:S04]  /*07a0*/  @!P1 LDG.E.EL R17, desc[UR4][R42.64+-0x180] ;  /* 0xfffe80042a119981 */ /* 0x000968000c2e1900 */
[----:B------:R0:W5:Y:S04]  /*07b0*/  @!P0 LDG.E.EL R15, desc[UR4][R24.64] ;  /* 0x00000004180f8981 */ /* 0x000168000c2e1900 */
[----:B------:R0:W5:Y:S01]  /*07c0*/  @P2 LDG.E.EL R7, desc[UR4][R12.64+-0x400] ;  /* 0xfffc00040c072981 */ /* 0x000162000c2e1900 */
[----:B----4-:R-:W4:Y:S08]  /*07d0*/  LDC.64 R42, c[0x0][0x278] ;  /* 0x00009e00ff2a7b82 */ /* 0x010f300000000a00 */
[----:B0-----:R-:W0:Y:S01]  /*07e0*/  LDC.64 R24, c[0x0][0x280] ;  /* 0x0000a000ff187b82 */ /* 0x001e220000000a00 */
[----:B------:R-:W-:-:S02]  /*07f0*/  CS2R R12, SRZ ;  /* 0x00000000000c7805 */ /* 0x000fc4000001ff00 */
[----:B------:R-:W-:Y:S01]  /*0800*/  CS2R R18, SRZ ;  /* 0x0000000000127805 */ /* 0x000fe2000001ff00 */
[----:B------:R-:W-:-:S03]  /*0810*/  IMAD.WIDE R22, R45, 0x4, R22 ;  /* 0x000000042d167825 */ /* 0x000fc600078e0216 */
[----:B------:R-:W5:Y:S01]  /*0820*/  @!P0 LDG.E.EL R12, desc[UR4][R20.64] ;  /* 0x00000004140c8981 */ /* 0x000f62000c2e1900 */
[----:B------:R-:W-:-:S03]  /*0830*/  IMAD.WIDE R28, R45, 0x4, R28 ;  /* 0x000000042d1c7825 */ /* 0x000fc600078e021c */
[----:B------:R1:W5:Y:S04]  /*0840*/  @!P0 LDG.E.EL R13, desc[UR4][R20.64] ;  /* 0x00000004140d8981 */ /* 0x000368000c2e1900 */
[----:B------:R-:W5:Y:S04]  /*0850*/  @!P1 LDG.E.EL R18, desc[UR4][R22.64+-0x180] ;  /* 0xfffe800416129981 */ /* 0x000f68000c2e1900 */
[----:B------:R2:W5:Y:S01]  /*0860*/  @!P1 LDG.E.EL R19, desc[UR4][R22.64+-0x180] ;  /* 0xfffe800416139981 */ /* 0x000562000c2e1900 */
[----:B-1----:R-:W-:Y:S01]  /*0870*/  CS2R R20, SRZ ;  /* 0x0000000000147805 */ /* 0x002fe2000001ff00 */
[----:B----4-:R-:W-:-:S05]  /*0880*/  IMAD.WIDE R42, R45, 0x4, R42 ;  /* 0x000000042d2a7825 */ /* 0x010fca00078e022a */
[----:B------:R-:W4:Y:S01]  /*0890*/  @!P1 LDG.E.EL R20, desc[UR4][R28.64+-0x180] ;  /* 0xfffe80041c149981 */ /* 0x000f22000c2e1900 */
[----:B--2---:R-:W1:Y:S03]  /*08a0*/  LDC.64 R22, c[0x0][0x290] ;  /* 0x0000a400ff167b82 */ /* 0x004e660000000a00 */
[----:B------:R2:W4:Y:S01]  /*08b0*/  @!P1 LDG.E.EL R21, desc[UR4][R28.64+-0x180] ;  /* 0xfffe80041c159981 */ /* 0x000522000c2e1900 */
[----:B0-----:R-:W-:Y:S01]  /*08c0*/  IMAD.WIDE R24, R45, 0x4, R24 ;  /* 0x000000042d187825 */ /* 0x001fe200078e0218 */
[----:B--2---:R-:W-:-:S06]  /*08d0*/  CS2R R28, SRZ ;  /* 0x00000000001c7805 */ /* 0x004fcc000001ff00 */
[----:B------:R-:W2:Y:S04]  /*08e0*/  @!P3 LDG.E.EL R28, desc[UR4][R42.64+-0x280] ;  /* 0xfffd80042a1cb981 */ /* 0x000ea8000c2e1900 */
[----:B------:R0:W2:Y:S01]  /*08f0*/  @!P3 LDG.E.EL R29, desc[UR4][R42.64+-0x280] ;  /* 0xfffd80042a1db981 */ /* 0x0000a2000c2e1900 */
[----:B------:R-:W-:-:S05]  /*0900*/  SEL R35, R26, RZ, !P0 ;  /* 0x000000ff1a237207 */ /* 0x000fca0004000000 */
[----:B------:R-:W-:-:S06]  /*0910*/  FADD R35, R35, 0.0010000000474974513054 ;  /* 0x3a83126f23237421 */ /* 0x000fcc0000000000 */
[----:B------:R-:W1:Y:S01]  /*0920*/  MUFU.SQRT R35, R35 ;  /* 0x0000002300237308 */ /* 0x000e620000002000 */
[----:B------:R-:W-:-:S05]  /*0930*/  SEL R30, R30, RZ, !P0 ;  /* 0x000000ff1e1e7207 */ /* 0x000fca0004000000 */
[----:B------:R-:W-:Y:S01]  /*0940*/  FADD R44, R30, 0.0010000000474974513054 ;  /* 0x3a83126f1e2c7421 */ /* 0x000fe20000000000 */
[----:B------:R-:W-:Y:S02]  /*0950*/  CS2R R30, SRZ ;  /* 0x00000000001e7805 */ /* 0x000fe4000001ff00 */
[----:B0-----:R-:W-:Y:S02]  /*0960*/  SEL R42, R34, RZ, !P1 ;  /* 0x000000ff222a7207 */ /* 0x001fe40004800000 */
[C---:B-1----:R-:W-:Y:S02]  /*0970*/  FSETP.GT.AND P5, PT, R35.reuse, 8.50705917302346158658e+37, PT ;  /* 0x7e8000002300780b */ /* 0x042fe40003fa4000 */
[----:B------:R-:W4:Y:S01]  /*0980*/  @!P3 LDG.E.EL R30, desc[UR4][R24.64+-0x280] ;  /* 0xfffd8004181eb981 */ /* 0x000f22000c2e1900 */
[----:B------:R-:W-:Y:S01]  /*0990*/  FSETP.GEU.AND P4, PT, R35, 1.175494350822287508e-38, PT ;  /* 0x008000002300780b */ /* 0x000fe20003f8e000 */
[----:B------:R-:W0:Y:S02]  /*09a0*/  MUFU.SQRT R44, R44 ;  /* 0x0000002c002c7308 */ /* 0x000e240000002000 */
[----:B------:R1:W4:Y:S01]  /*09b0*/  @!P3 LDG.E.EL R31, desc[UR4][R24.64+-0x280] ;  /* 0xfffd8004181fb981 */ /* 0x000322000c2e1900 */
[----:B------:R-:W-:Y:S01]  /*09c0*/  CS2R R26, SRZ ;  /* 0x00000000001a7805 */ /* 0x000fe2000001ff00 */
[----:B------:R-:W-:Y:S01]  /*09d0*/  IMAD.WIDE R32, R45, 0x4, R32 ;  /* 0x000000042d207825 */ /* 0x000fe200078e0220 */
[----:B------:R-:W-:-:S04]  /*09e0*/  SEL R41, R41, RZ, !P1 ;  /* 0x000000ff29297207 */ /* 0x000fc80004800000 */
[----:B------:R-:W4:Y:S01]  /*09f0*/  @!P3 LDG.E.EL R26, desc[UR4][R32.64+-0x280] ;  /* 0xfffd8004201ab981 */ /* 0x000f22000c2e1900 */
[----:B------:R-:W-:Y:S01]  /*0a00*/  @P5 FMUL R35, R35, 0.25 ;  /* 0x3e80000023235820 */ /* 0x000fe20000400000 */
[----:B-1----:R-:W-:Y:S02]  /*0a10*/  FADD R24, R42, 0.0010000000474974513054 ;  /* 0x3a83126f2a187421 */ /* 0x002fe40000000000 */
[----:B------:R1:W4:Y:S01]  /*0a20*/  @!P3 LDG.E.EL R27, desc[UR4][R32.64+-0x280] ;  /* 0xfffd8004201bb981 */ /* 0x000322000c2e1900 */
[----:B------:R-:W-:-:S03]  /*0a30*/  @!P4 FMUL R35, R35, 16777216 ;  /* 0x4b8000002323c820 */ /* 0x000fc60000400000 */
[----:B------:R-:W0:Y:S01]  /*0a40*/  MUFU.SQRT R24, R24 ;  /* 0x0000001800187308 */ /* 0x000e220000002000 */
[----:B------:R-:W-:-:S04]  /*0a50*/  IMAD.WIDE R22, R45, 0x4, R22 ;  /* 0x000000042d167825 */ /* 0x000fc800078e0216 */
[----:B------:R-:W-:Y:S01]  /*0a60*/  FADD R41, R41, 0.0010000000474974513054 ;  /* 0x3a83126f29297421 */ /* 0x000fe20000000000 */
[----:B-1----:R-:W-:Y:S01]  /*0a70*/  CS2R R32, SRZ ;  /* 0x0000000000207805 */ /* 0x002fe2000001ff00 */
[----:B------:R-:W-:Y:S01]  /*0a80*/  IMAD.MOV.U32 R40, RZ, RZ, 0x3e800000 ;  /* 0x3e800000ff287424 */ /* 0x000fe200078e00ff */
[----:B------:R-:W1:Y:S01]  /*0a90*/  MUFU.RCP R35, R35 ;  /* 0x0000002300237308 */ /* 0x000e620000001000 */
[----:B0-----:R-:W-:-:S03]  /*0aa0*/  FSETP.GT.AND P6, PT, R44, 8.50705917302346158658e+37, PT ;  /* 0x7e8000002c00780b */ /* 0x001fc60003fc4000 */
[----:B------:R-:W4:Y:S01]  /*0ab0*/  @P2 LDG.E.EL R32, desc[UR4][R22.64+-0x400] ;  /* 0xfffc000416202981 */ /* 0x000f22000c2e1900 */
[----:B------:R-:W-:-:S03]  /*0ac0*/  FSEL R34, R40, 1, P5 ;  /* 0x3f80000028227808 */ /* 0x000fc60002800000 */
[----:B------:R0:W4:Y:S01]  /*0ad0*/  @P2 LDG.E.EL R33, desc[UR4][R22.64+-0x400] ;  /* 0xfffc000416212981 */ /* 0x000122000c2e1900 */
[----:B------:R-:W-:Y:S01]  /*0ae0*/  FSETP.GEU.AND P5, PT, R44, 1.175494350822287508e-38, PT ;  /* 0x008000002c00780b */ /* 0x000fe20003fae000 */
[----:B------:R-:W-:Y:S01]  /*0af0*/  @!P4 FMUL R34, R34, 16777216 ;  /* 0x4b8000002222c820 */ /* 0x000fe20000400000 */
[----:B------:R-:W-:Y:S01]  /*0b00*/  FSETP.GT.AND P4, PT, R24, 8.50705917302346158658e+37, PT ;  /* 0x7e8000001800780b */ /* 0x000fe20003f84000 */
[----:B0-----:R-:W0:Y:S02]  /*0b10*/  MUFU.SQRT R23, R41 ;  /* 0x0000002900177308 */ /* 0x001e240000002000 */
[----:B-1----:R-:W-:Y:S01]  /*0b20*/  FMUL R34, R35, R34 ;  /* 0x0000002223227220 */ /* 0x002fe20000400000 */
[----:B------:R-:W-:Y:S01]  /*0b30*/  FSEL R35, R40, 1, P6 ;  /* 0x3f80000028237808 */ /* 0x000fe20003000000 */
[----:B------:R-:W-:Y:S01]  /*0b40*/  @P6 FMUL R44, R44, 0.25 ;  /* 0x3e8000002c2c6820 */ /* 0x000fe20000400000 */
[----:B---3--:R-:W-:-:S05]  /*0b50*/  SEL R22, R36, RZ, !P3 ;  /* 0x000000ff24167207 */ /* 0x008fca0005800000 */
[----:B------:R-:W-:Y:S01]  /*0b60*/  @!P5 FMUL R44, R44, 16777216 ;  /* 0x4b8000002c2cd820 */ /* 0x000fe20000400000 */
[----:B------:R-:W-:Y:S01]  /*0b70*/  @!P5 FMUL R35, R35, 16777216 ;  /* 0x4b8000002323d820 */ /* 0x000fe20000400000 */
[C---:B------:R-:W-:Y:S01]  /*0b80*/  FSETP.GEU.AND P5, PT, R24.reuse, 1.175494350822287508e-38, PT ;  /* 0x008000001800780b */ /* 0x040fe20003fae000 */
[----:B------:R-:W-:Y:S01]  /*0b90*/  @P4 FMUL R24, R24, 0.25 ;  /* 0x3e80000018184820 */ /* 0x000fe20000400000 */
[----:B------:R-:W-:Y:S02]  /*0ba0*/  FSEL R36, R40, 1, P4 ;  /* 0x3f80000028247808 */ /* 0x000fe40002000000 */
[C---:B0-----:R-:W-:Y:S01]  /*0bb0*/  FSETP.GT.AND P6, PT, R23.reuse, 8.50705917302346158658e+37, PT ;  /* 0x7e8000001700780b */ /* 0x041fe20003fc4000 */
[----:B------:R-:W-:Y:S01]  /*0bc0*/  FADD R22, R22, 0.0010000000474974513054 ;  /* 0x3a83126f16167421 */ /* 0x000fe20000000000 */
[----:B------:R-:W-:Y:S02]  /*0bd0*/  FSETP.GEU.AND P4, PT, R23, 1.175494350822287508e-38, PT ;  /* 0x008000001700780b */ /* 0x000fe40003f8e000 */
[----:B------:R-:W-:-:S03]  /*0be0*/  SEL R39, R39, RZ, !P3 ;  /* 0x000000ff27277207 */ /* 0x000fc60005800000 */
[----:B------:R-:W0:Y:S02]  /*0bf0*/  MUFU.SQRT R22, R22 ;  /* 0x0000001600167308 */ /* 0x000e240000002000 */
[----:B------:R-:W-:-:S04]  /*0c00*/  FADD R39, R39, 0.0010000000474974513054 ;  /* 0x3a83126f27277421 */ /* 0x000fc80000000000 */
[----:B------:R-:W-:-:S04]  /*0c10*/  @P6 FMUL R23, R23, 0.25 ;  /* 0x3e80000017176820 */ /* 0x000fc80000400000 */
[----:B------:R-:W-:Y:S01]  /*0c20*/  @!P4 FMUL R23, R23, 16777216 ;  /* 0x4b8000001717c820 */ /* 0x000fe20000400000 */
[----:B------:R-:W1:Y:S01]  /*0c30*/  MUFU.SQRT R25, R39 ;  /* 0x0000002700197308 */ /* 0x000e620000002000 */
[----:B------:R-:W-:Y:S01]  /*0c40*/  @!P5 FMUL R24, R24, 16777216 ;  /* 0x4b8000001818d820 */ /* 0x000fe20000400000 */
[----:B------:R-:W-:Y:S01]  /*0c50*/  @!P5 FMUL R36, R36, 16777216 ;  /* 0x4b8000002424d820 */ /* 0x000fe20000400000 */
[----:B0-----:R-:W-:-:S05]  /*0c60*/  FSETP.GT.AND P5, PT, R22, 8.50705917302346158658e+37, PT ;  /* 0x7e8000001600780b */ /* 0x001fca0003fa4000 */
[----:B------:R-:W0:Y:S01]  /*0c70*/  MUFU.RCP R23, R23 ;  /* 0x0000001700177308 */ /* 0x000e220000001000 */
[----:B------:R-:W-:Y:S02]  /*0c80*/  FSEL R42, R40, 1, P6 ;  /* 0x3f800000282a7808 */ /* 0x000fe40003000000 */
[----:B------:R-:W-:-:S03]  /*0c90*/  SEL R37, R37, RZ, P2 ;  /* 0x000000ff25257207 */ /* 0x000fc60001000000 */
[----:B------:R-:W-:Y:S01]  /*0ca0*/  @!P4 FMUL R42, R42, 16777216 ;  /* 0x4b8000002a2ac820 */ /* 0x000fe20000400000 */
[----:B-1----:R-:W-:Y:S01]  /*0cb0*/  FSETP.GT.AND P4, PT, R25, 8.50705917302346158658e+37, PT ;  /* 0x7e8000001900780b */ /* 0x002fe20003f84000 */
[----:B------:R-:W-:Y:S01]  /*0cc0*/  FADD R43, R37, 0.0010000000474974513054 ;  /* 0x3a83126f252b7421 */ /* 0x000fe20000000000 */
[C---:B------:R-:W-:Y:S01]  /*0cd0*/  FSETP.GEU.AND P6, PT, R22.reuse, 1.175494350822287508e-38, PT ;  /* 0x008000001600780b */ /* 0x040fe20003fce000 */
[----:B------:R-:W-:Y:S01]  /*0ce0*/  @P5 FMUL R22, R22, 0.25 ;  /* 0x3e80000016165820 */ /* 0x000fe20000400000 */
[----:B0-----:R-:W-:Y:S01]  /*0cf0*/  FMUL R37, R23, R42 ;  /* 0x0000002a17257220 */ /* 0x001fe20000400000 */
[----:B------:R-:W-:Y:S02]  /*0d00*/  FSEL R23, R40, 1, P5 ;  /* 0x3f80000028177808 */ /* 0x000fe40002800000 */
[C---:B------:R-:W-:Y:S01]  /*0d10*/  FSETP.GEU.AND P5, PT, R25.reuse, 1.175494350822287508e-38, PT ;  /* 0x008000001900780b */ /* 0x040fe20003fae000 */
[----:B------:R0:W-:Y:S05]  /*0d20*/  MUFU.RCP R41, R24 ;  /* 0x0000001800297308 */ /* 0x0001ea0000001000 */
[----:B------:R-:W-:-:S03]  /*0d30*/  @P4 FMUL R25, R25, 0.25 ;  /* 0x3e80000019194820 */ /* 0x000fc60000400000 */
[----:B------:R-:W1:Y:S01]  /*0d40*/  MUFU.SQRT R43, R43 ;  /* 0x0000002b002b7308 */ /* 0x000e620000002000 */
[----:B0-----:R-:W-:-:S05]  /*0d50*/  SEL R24, R38, RZ, P2 ;  /* 0x000000ff26187207 */ /* 0x001fca0001000000 */
[----:B------:R-:W-:Y:S01]  /*0d60*/  FADD R24, R24, 0.0010000000474974513054 ;  /* 0x3a83126f18187421 */ /* 0x000fe20000000000 */
[----:B------:R-:W-:Y:S01]  /*0d70*/  @!P5 FMUL R25, R25, 16777216 ;  /* 0x4b8000001919d820 */ /* 0x000fe20000400000 */
[----:B------:R-:W-:-:S04]  /*0d80*/  @!P6 FMUL R22, R22, 16777216 ;  /* 0x4b8000001616e820 */ /* 0x000fc80000400000 */
[----:B------:R-:W0:Y:S01]  /*0d90*/  MUFU.SQRT R24, R24 ;  /* 0x0000001800187308 */ /* 0x000e220000002000 */
[----:B------:R-:W-:Y:S01]  /*0da0*/  @!P6 FMUL R23, R23, 16777216 ;  /* 0x4b8000001717e820 */ /* 0x000fe20000400000 */
[----:B-1----:R-:W-:-:S06]  /*0db0*/  FSETP.GT.AND P6, PT, R43, 8.50705917302346158658e+37, PT ;  /* 0x7e8000002b00780b */ /* 0x002fcc0003fc4000 */
[----:B------:R-:W1:Y:S01]  /*0dc0*/  MUFU.RCP R39, R25 ;  /* 0x0000001900277308 */ /* 0x000e620000001000 */
[----:B------:R-:W-:-:S05]  /*0dd0*/  FSEL R42, R40, 1, P4 ;  /* 0x3f800000282a7808 */ /* 0x000fca0002000000 */
[----:B------:R-:W-:Y:S01]  /*0de0*/  @!P5 FMUL R42, R42, 16777216 ;  /* 0x4b8000002a2ad820 */ /* 0x000fe20000400000 */
[----:B0-----:R-:W-:Y:S02]  /*0df0*/  FSETP.GT.AND P5, PT, R24, 8.50705917302346158658e+37, PT ;  /* 0x7e8000001800780b */ /* 0x001fe40003fa4000 */
[C---:B------:R-:W-:Y:S01]  /*0e00*/  FSETP.GEU.AND P4, PT, R43.reuse, 1.175494350822287508e-38, PT ;  /* 0x008000002b00780b */ /* 0x040fe20003f8e000 */
[----:B------:R-:W-:Y:S01]  /*0e10*/  @P6 FMUL R43, R43, 0.25 ;  /* 0x3e8000002b2b6820 */ /* 0x000fe20000400000 */
[----:B-1----:R-:W-:Y:S01]  /*0e20*/  FMUL R39, R39, R42 ;  /* 0x0000002a27277220 */ /* 0x002fe20000400000 */
[----:B------:R-:W-:Y:S02]  /*0e30*/  FSEL R42, R40, 1, P6 ;  /* 0x3f800000282a7808 */ /* 0x000fe40003000000 */
[C---:B------:R-:W-:Y:S01]  /*0e40*/  FSETP.GEU.AND P6, PT, R24.reuse, 1.175494350822287508e-38, PT ;  /* 0x008000001800780b */ /* 0x040fe20003fce000 */
[----:B------:R-:W0:Y:S05]  /*0e50*/  MUFU.RCP R38, R22 ;  /* 0x0000001600267308 */ /* 0x000e2a0000001000 */
[----:B------:R-:W-:Y:S01]  /*0e60*/  @P5 FMUL R24, R24, 0.25 ;  /* 0x3e80000018185820 */ /* 0x000fe20000400000 */
[----:B------:R-:W-:Y:S01]  /*0e70*/  FMUL R36, R41, R36 ;  /* 0x0000002429247220 */ /* 0x000fe20000400000 */
[----:B------:R-:W-:-:S05]  /*0e80*/  @!P4 FMUL R43, R43, 16777216 ;  /* 0x4b8000002b2bc820 */ /* 0x000fca0000400000 */
[----:B------:R-:W-:Y:S01]  /*0e90*/  @!P6 FMUL R24, R24, 16777216 ;  /* 0x4b8000001818e820 */ /* 0x000fe20000400000 */
[----:B------:R-:W1:Y:S01]  /*0ea0*/  MUFU.RCP R44, R44 ;  /* 0x0000002c002c7308 */ /* 0x000e620000001000 */
[----:B0-----:R-:W-:Y:S02]  /*0eb0*/  FMUL R38, R38, R23 ;  /* 0x0000001726267220 */ /* 0x001fe40000400000 */
[----:B------:R-:W0:Y:S05]  /*0ec0*/  LDC.64 R22, c[0x0][0x2a0] ;  /* 0x0000a800ff167b82 */ /* 0x000e2a0000000a00 */
[----:B------:R3:W0:Y:S03]  /*0ed0*/  MUFU.RCP R41, R24 ;  /* 0x0000001800297308 */ /* 0x0006260000001000 */
[----:B---3--:R-:W3:Y:S05]  /*0ee0*/  LDC.64 R24, c[0x0][0x2a8] ;  /* 0x0000aa00ff187b82 */ /* 0x008eea0000000a00 */
[----:B------:R-:W0:Y:S01]  /*0ef0*/  MUFU.RCP R43, R43 ;  /* 0x0000002b002b7308 */ /* 0x000e220000001000 */
[----:B-1----:R-:W-:Y:S01]  /*0f00*/  FMUL R35, R44, R35 ;  /* 0x000000232c237220 */ /* 0x002fe20000400000 */
[----:B------:R-:W-:Y:S01]  /*0f10*/  FSEL R44, R40, 1, P5 ;  /* 0x3f800000282c7808 */ /* 0x000fe20002800000 */
[----:B------:R-:W-:-:S04]  /*0f20*/  @!P4 FMUL R42, R42, 16777216 ;  /* 0x4b8000002a2ac820 */ /* 0x000fc80000400000 */
[----:B------:R-:W-:Y:S01]  /*0f30*/  @!P6 FMUL R44, R44, 16777216 ;  /* 0x4b8000002c2ce820 */ /* 0x000fe20000400000 */
[----:B0-----:R-:W-:-:S04]  /*0f40*/  IMAD.WIDE R22, R45, 0x4, R22 ;  /* 0x000000042d167825 */ /* 0x001fc800078e0216 */
[----:B------:R-:W-:Y:S01]  /*0f50*/  FMUL R41, R41, R44 ;  /* 0x0000002c29297220 */ /* 0x000fe20000400000 */
[----:B------:R-:W-:Y:S01]  /*0f60*/  FMUL R40, R43, R42 ;  /* 0x0000002a2b287220 */ /* 0x000fe20000400000 */
[----:B------:R-:W-:-:S06]  /*0f70*/  CS2R R42, SRZ ;  /* 0x00000000002a7805 */ /* 0x000fcc000001ff00 */
[----:B------:R-:W4:Y:S01]  /*0f80*/  @P2 LDG.E.EL R42, desc[UR4][R22.64+-0x400] ;  /* 0xfffc0004162a2981 */ /* 0x000f22000c2e1900 */
[----:B---3--:R-:W-:Y:S01]  /*0f90*/  IMAD.WIDE R24, R45, 0x4, R24 ;  /* 0x000000042d187825 */ /* 0x008fe200078e0218 */
[----:B------:R-:W-:Y:S02]  /*0fa0*/  CS2R R44, SRZ ;  /* 0x00000000002c7805 */ /* 0x000fe4000001ff00 */
[----:B------:R0:W3:Y:S04]  /*0fb0*/  @P2 LDG.E.EL R43, desc[UR4][R22.64+-0x400] ;  /* 0xfffc0004162b2981 */ /* 0x0000e8000c2e1900 */
[----:B------:R-:W3:Y:S04]  /*0fc0*/  @P2 LDG.E.EL R45, desc[UR4][R24.64+-0x400] ;  /* 0xfffc0004182d2981 */ /* 0x000ee8000c2e1900 */
[----:B------:R-:W3:Y:S01]  /*0fd0*/  @P2 LDG.E.EL R44, desc[UR4][R24.64+-0x400] ;  /* 0xfffc0004182c2981 */ /* 0x000ee2000c2e1900 */
[----:B------:R-:W-:-:S02]  /*0fe0*/  SEL R8, R8, RZ, !P0 ;  /* 0x000000ff08087207 */ /* 0x000fc40004000000 */
[----:B0-----:R-:W-:Y:S02]  /*0ff0*/  SEL R23, R10, RZ, !P0 ;  /* 0x000000ff0a177207 */ /* 0x001fe40004000000 */
[----:B------:R-:W-:Y:S02]  /*1000*/  SEL R11, R11, RZ, !P0 ;  /* 0x000000ff0b0b7207 */ /* 0x000fe40004000000 */
[----:B------:R-:W-:Y:S01]  /*1010*/  SEL R10, R9, RZ, !P0 ;  /* 0x000000ff090a7207 */ /* 0x000fe20004000000 */
[----:B------:R-:W-:Y:S01]  /*1020*/  FADD R9, R8, -R23 ;  /* 0x8000001708097221 */ /* 0x000fe20000000000 */
[----:B-----5:R-:W-:Y:S02]  /*1030*/  SEL R17, R17, RZ, !P1 ;  /* 0x000000ff11117207 */ /* 0x020fe40004800000 */
[----:B------:R-:W-:Y:S01]  /*1040*/  SEL R6, R6, RZ, !P1 ;  /* 0x000000ff06067207 */ /* 0x000fe20004800000 */
[----:B------:R-:W-:Y:S01]  /*1050*/  FADD R8, R10, -R11 ;  /* 0x8000000b0a087221 */ /* 0x000fe20000000000 */
[----:B------:R-:W-:-:S02]  /*1060*/  SEL R23, R16, RZ, !P1 ;  /* 0x000000ff10177207 */ /* 0x000fc40004800000 */
[----:B------:R-:W-:Y:S01]  /*1070*/  SEL R10, R4, RZ, !P1 ;  /* 0x000000ff040a7207 */ /* 0x000fe20004800000 */
[----:B------:R-:W-:Y:S01]  /*1080*/  FADD R6, R6, -R17 ;  /* 0x8000001106067221 */ /* 0x000fe20000000000 */
[----:B------:R-:W-:-:S03]  /*1090*/  FMUL R4, R34, R9 ;  /* 0x0000000922047220 */ /* 0x000fc60000400000 */
[----:B------:R-:W-:Y:S01]  /*10a0*/  FADD R9, R10, -R23 ;  /* 0x800000170a097221 */ /* 0x000fe20000000000 */
[----:B------:R-:W-:Y:S01]  /*10b0*/  FMUL R37, R37, R6 ;  /* 0x0000000625257220 */ /* 0x000fe20000400000 */
[----:B------:R-:W-:Y:S02]  /*10c0*/  SEL R6, R3, RZ, !P3 ;  /* 0x000000ff03067207 */ /* 0x000fe40005800000 */
[----:B------:R-:W-:Y:S01]  /*10d0*/  FMUL R36, R36, R9 ;  /* 0x0000000924247220 */ /* 0x000fe20000400000 */
[----:B------:R-:W-:Y:S01]  /*10e0*/  SEL R2, R2, RZ, !P3 ;  /* 0x000000ff02027207 */ /* 0x000fe20005800000 */
[----:B------:R-:W-:Y:S01]  /*10f0*/  FMUL R35, R35, R8 ;  /* 0x0000000823237220 */ /* 0x000fe20000400000 */
[----:B------:R-:W-:Y:S02]  /*1100*/  SEL R5, R5, RZ, P2 ;  /* 0x000000ff05057207 */ /* 0x000fe40001000000 */
[----:B------:R-:W-:Y:S02]  /*1110*/  SEL R7, R7, RZ, P2 ;  /* 0x000000ff07077207 */ /* 0x000fe40001000000 */
[----:B--2---:R-:W-:-:S02]  /*1120*/  SEL R28, R28, RZ, !P3 ;  /* 0x000000ff1c1c7207 */ /* 0x004fc40005800000 */
[----:B----4-:R-:W-:Y:S02]  /*1130*/  SEL R21, R21, RZ, !P1 ;  /* 0x000000ff15157207 */ /* 0x010fe40004800000 */
[----:B------:R-:W-:Y:S02]  /*1140*/  SEL R11, R12, RZ, !P0 ;  /* 0x000000ff0c0b7207 */ /* 0x000fe40004000000 */
[----:B------:R-:W-:Y:S02]  /*1150*/  SEL R14, R14, RZ, !P0 ;  /* 0x000000ff0e0e7207 */ /* 0x000fe40004000000 */
[----:B------:R-:W-:-:S03]  /*1160*/  SEL R15, R15, RZ, !P0 ;  /* 0x000000ff0f0f7207 */ /* 0x000fc60004000000 */
[----:B------:R-:W-:Y:S01]  /*1170*/  FFMA R4, R11, R4, R14 ;  /* 0x000000040b047223 */ /* 0x000fe2000000000e */
[----:B------:R-:W-:Y:S02]  /*1180*/  SEL R9, R26, RZ, !P3 ;  /* 0x000000ff1a097207 */ /* 0x000fe40005800000 */
[----:B------:R-:W-:-:S03]  /*1190*/  SEL R27, R27, RZ, !P3 ;  /* 0x000000ff1b1b7207 */ /* 0x000fc60005800000 */
[----:B------:R-:W-:Y:S02]  /*11a0*/  FADD R3, R2, -R9 ;  /* 0x8000000902037221 */ /* 0x000fe40000000000 */
[----:B------:R-:W-:Y:S02]  /*11b0*/  FADD R6, R6, -R27 ;  /* 0x8000001b06067221 */ /* 0x000fe40000000000 */
[----:B------:R-:W-:Y:S02]  /*11c0*/  FMUL R3, R38, R3 ;  /* 0x0000000326037220 */ /* 0x000fe40000400000 */
[----:B------:R-:W-:Y:S01]  /*11d0*/  FMUL R39, R39, R6 ;  /* 0x0000000627277220 */ /* 0x000fe20000400000 */
[----:B------:R-:W-:Y:S02]  /*11e0*/  SEL R32, R32, RZ, P2 ;  /* 0x000000ff20207207 */ /* 0x000fe40001000000 */
[----:B------:R-:W-:-:S03]  /*11f0*/  SEL R8, R33, RZ, P2 ;  /* 0x000000ff21087207 */ /* 0x000fc60001000000 */
[----:B------:R-:W-:Y:S02]  /*1200*/  FADD R5, R5, -R32 ;  /* 0x8000002005057221 */ /* 0x000fe40000000000 */
[----:B------:R-:W-:Y:S01]  /*1210*/  FADD R6, R7, -R8 ;  /* 0x8000000807067221 */ /* 0x000fe20000000000 */
[----:B------:R-:W-:Y:S01]  /*1220*/  SEL R7, R30, RZ, !P3 ;  /* 0x000000ff1e077207 */ /* 0x000fe20005800000 */
[----:B------:R-:W-:Y:S01]  /*1230*/  FMUL R5, R40, R5 ;  /* 0x0000000528057220 */ /* 0x000fe20000400000 */
[----:B------:R-:W-:Y:S01]  /*1240*/  SEL R8, R29, RZ, !P3 ;  /* 0x000000ff1d087207 */ /* 0x000fe20005800000 */
[----:B------:R-:W-:Y:S01]  /*1250*/  FMUL R41, R41, R6 ;  /* 0x0000000629297220 */ /* 0x000fe20000400000 */
[----:B------:R-:W-:Y:S01]  /*1260*/  SEL R31, R31, RZ, !P3 ;  /* 0x000000ff1f1f7207 */ /* 0x000fe20005800000 */
[----:B------:R-:W-:Y:S02]  /*1270*/  FFMA R3, R28, R3, R7 ;  /* 0x000000031c037223 */ /* 0x000fe40000000007 */
[----:B------:R-:W0:Y:S02]  /*1280*/  LDC.64 R6, c[0x0][0x2b0] ;  /* 0x0000ac00ff067b82 */ /* 0x000e240000000a00 */
[----:B------:R-:W-:Y:S01]  /*1290*/  FFMA R39, R8, R39, R31 ;  /* 0x0000002708277223 */ /* 0x000fe2000000001f */
[----:B------:R-:W-:-:S02]  /*12a0*/  SEL R8, R19, RZ, !P1 ;  /* 0x000000ff13087207 */ /* 0x000fc40004800000 */
[----:B------:R-:W-:Y:S02]  /*12b0*/  SEL R9, R18, RZ, !P1 ;  /* 0x000000ff12097207 */ /* 0x000fe40004800000 */
[----:B------:R-:W-:Y:S01]  /*12c0*/  SEL R2, R20, RZ, !P1 ;  /* 0x000000ff14027207 */ /* 0x000fe20004800000 */
[----:B------:R-:W-:Y:S01]  /*12d0*/  FFMA R37, R8, R37, R21 ;  /* 0x0000002508257223 */ /* 0x000fe20000000015 */
[----:B------:R-:W-:Y:S02]  /*12e0*/  FSETP.GEU.AND P4, PT, R3, RZ, PT ;  /* 0x000000ff0300720b */ /* 0x000fe40003f8e000 */
[----:B------:R-:W-:Y:S01]  /*12f0*/  SEL R8, R13, RZ, !P0 ;  /* 0x000000ff0d087207 */ /* 0x000fe20004000000 */
[----:B------:R-:W-:Y:S01]  /*1300*/  FFMA R2, R9, R36, R2 ;  /* 0x0000002409027223 */ /* 0x000fe20000000002 */
[----:B------:R-:W-:-:S03]  /*1310*/  FSEL R38, R3, RZ, P4 ;  /* 0x000000ff03267208 */ /* 0x000fc60002000000 */
[----:B------:R-:W-:Y:S01]  /*1320*/  FFMA R35, R8, R35, R15 ;  /* 0x0000002308237223 */ /* 0x000fe2000000000f */
[----:B0-----:R-:W-:Y:S01]  /*1330*/  IMAD.WIDE R6, R0, 0x4, R6 ;  /* 0x0000000400067825 */ /* 0x001fe200078e0206 */
[----:B------:R-:W-:Y:S02]  /*1340*/  SEL R42, R42, RZ, P2 ;  /* 0x000000ff2a2a7207 */ /* 0x000fe40001000000 */
[----:B---3--:R-:W-:Y:S02]  /*1350*/  SEL R43, R43, RZ, P2 ;  /* 0x000000ff2b2b7207 */ /* 0x008fe40001000000 */
[----:B------:R-:W-:Y:S02]  /*1360*/  SEL R45, R45, RZ, P2 ;  /* 0x000000ff2d2d7207 */ /* 0x000fe40001000000 */
[----:B------:R-:W-:-:S03]  /*1370*/  SEL R44, R44, RZ, P2 ;  /* 0x000000ff2c2c7207 */ /* 0x000fc60001000000 */
[----:B------:R-:W-:Y:S02]  /*1380*/  FFMA R5, R42, R5, R45 ;  /* 0x000000052a057223 */ /* 0x000fe4000000002d */
[----:B------:R-:W-:-:S03]  /*1390*/  FFMA R41, R43, R41, R44 ;  /* 0x000000292b297223 */ /* 0x000fc6000000002c */
[----:B------:R-:W-:Y:S02]  /*13a0*/  FSETP.GEU.AND P6, PT, R5, RZ, PT ;  /* 0x000000ff0500720b */ /* 0x000fe40003fce000 */
[----:B------:R-:W-:Y:S02]  /*13b0*/  FSETP.GEU.AND P5, PT, R41, RZ, PT ;  /* 0x000000ff2900720b */ /* 0x000fe40003fae000 */
[----:B------:R-:W-:Y:S02]  /*13c0*/  FSEL R5, R5, RZ, P6 ;  /* 0x000000ff05057208 */ /* 0x000fe40003000000 */
[----:B------:R-:W-:Y:S02]  /*13d0*/  FSETP.GEU.AND P6, PT, R39, RZ, PT ;  /* 0x000000ff2700720b */ /* 0x000fe40003fce000 */
[----:B------:R-:W-:Y:S02]  /*13e0*/  FSEL R41, R41, RZ, P5 ;  /* 0x000000ff29297208 */ /* 0x000fe40002800000 */
[----:B------:R-:W-:-:S02]  /*13f0*/  FSEL R39, R39, RZ, P6 ;  /* 0x000000ff27277208 */ /* 0x000fc40003000000 */
[----:B------:R-:W-:Y:S02]  /*1400*/  @P3 FSEL R38, R5, RZ, P2 ;  /* 0x000000ff05263208 */ /* 0x000fe40001000000 */
[----:B------:R-:W-:Y:S02]  /*1410*/  @P3 FSEL R39, R41, RZ, P2 ;  /* 0x000000ff29273208 */ /* 0x000fe40001000000 */
[C---:B------:R-:W-:Y:S02]  /*1420*/  FSETP.GEU.AND P2, PT, R2.reuse, RZ, PT ;  /* 0x000000ff0200720b */ /* 0x040fe40003f4e000 */
[C---:B------:R-:W-:Y:S02]  /*1430*/  FSETP.GEU.AND P3, PT, R37.reuse, RZ, PT ;  /* 0x000000ff2500720b */ /* 0x040fe40003f6e000 */
[----:B------:R-:W-:Y:S02]  /*1440*/  @!P1 FSEL R38, R2, RZ, P2 ;  /* 0x000000ff02269208 */ /* 0x000fe40001000000 */
[----:B------:R-:W-:-:S02]  /*1450*/  @!P1 FSEL R39, R37, RZ, P3 ;  /* 0x000000ff25279208 */ /* 0x000fc40001800000 */
[C---:B------:R-:W-:Y:S02]  /*1460*/  FSETP.GEU.AND P1, PT, R4.reuse, RZ, PT ;  /* 0x000000ff0400720b */ /* 0x040fe40003f2e000 */
[C---:B------:R-:W-:Y:S02]  /*1470*/  FSETP.GEU.AND P2, PT, R35.reuse, RZ, PT ;  /* 0x000000ff2300720b */ /* 0x040fe40003f4e000 */
[----:B------:R-:W-:Y:S02]  /*1480*/  @!P0 FSEL R38, R4, RZ, P1 ;  /* 0x000000ff04268208 */ /* 0x000fe40000800000 */
[----:B------:R-:W-:-:S05]  /*1490*/  @!P0 FSEL R39, R35, RZ, P2 ;  /* 0x000000ff23278208 */ /* 0x000fca0001000000 */
[----:B------:R-:W-:Y:S01]  /*14a0*/  STG.E.64 desc[UR4][R6.64], R38 ;  /* 0x0000002606007986 */ /* 0x000fe2000c101b04 */
[----:B------:R-:W-:Y:S05]  /*14b0*/  EXIT ;  /* 0x000000000000794d */ /* 0x000fea0003800000 */
.L_x_0:
[----:B------:R-:W-:-:S00]  /*14c0*/  BRA `(.L_x_0) ;  /* 0xfffffffc00fc7947 */ /* 0x000fc0000383ffff */
[----:B------:R-:W-:-:S00]  /*14d0*/  NOP ;  /* 0x0000000000007918 */ /* 0x000fc00000000000 */
        /* <DEDUP_REMOVED lines=10> */
.L_x_1:


//--------------------- .nv.global.init           --------------------------
	.section	.nv.global.init,"aw",@progbits
.nv.global.init:
	.type		_$_str,@object
	.size		_$_str,(_$_str_$_2 - _$_str)
_$_str:
        /*0000*/ 	.byte	0x5f, 0x5f, 0x43, 0x55, 0x44, 0x41, 0x5f, 0x46, 0x54, 0x5a, 0x00
	.type		_$_str_$_2,@object
	.size		_$_str_$_2,(.L_1 - _$_str_$_2)
_$_str_$_2:
        /*000b*/ 	.byte	0x5f, 0x5f, 0x43, 0x55, 0x44, 0x41, 0x5f, 0x50, 0x52, 0x45, 0x43, 0x5f, 0x53, 0x51, 0x52, 0x54
        /*001b*/ 	.byte	0x00
.L_1:


//--------------------- .nv.constant0.triton_poi_fused_cat_10 --------------------------
	.section	.nv.constant0.triton_poi_fused_cat_10,"a",@progbits
	.sectionflags	@""
	.align	4
.nv.constant0.triton_poi_fused_cat_10:
	.zero		700
